//
// Generated by NVIDIA NVVM Compiler
//
// Compiler Build ID: CL-36424714
// Cuda compilation tools, release 13.0, V13.0.88
// Based on NVVM 20.0.0
//

.version 9.0
.target sm_100
.address_size 64

	// .globl	_Z21matrix_multiplicationPfS_S_i

.visible .entry _Z21matrix_multiplicationPfS_S_i(
	.param .u64 .ptr .align 1 _Z21matrix_multiplicationPfS_S_i_param_0,
	.param .u64 .ptr .align 1 _Z21matrix_multiplicationPfS_S_i_param_1,
	.param .u64 .ptr .align 1 _Z21matrix_multiplicationPfS_S_i_param_2,
	.param .u32 _Z21matrix_multiplicationPfS_S_i_param_3
)
{
	.reg .pred 	%p<10>;
	.reg .b32 	%r<81>;
	.reg .b32 	%f<67>;
	.reg .b64 	%rd<48>;

	ld.param.u64 	%rd5, [_Z21matrix_multiplicationPfS_S_i_param_0];
	ld.param.u64 	%rd6, [_Z21matrix_multiplicationPfS_S_i_param_1];
	ld.param.u64 	%rd4, [_Z21matrix_multiplicationPfS_S_i_param_2];
	ld.param.u32 	%r44, [_Z21matrix_multiplicationPfS_S_i_param_3];
	cvta.to.global.u64 	%rd1, %rd6;
	cvta.to.global.u64 	%rd2, %rd5;
	mov.u32 	%r45, %ctaid.x;
	mov.u32 	%r46, %ntid.x;
	mov.u32 	%r47, %tid.x;
	mad.lo.s32 	%r1, %r45, %r46, %r47;
	mov.u32 	%r48, %ctaid.y;
	mov.u32 	%r49, %ntid.y;
	mul.lo.s32 	%r2, %r48, %r49;
	mov.u32 	%r3, %tid.y;
	add.s32 	%r50, %r2, %r3;
	max.s32 	%r51, %r1, %r50;
	setp.ge.s32 	%p1, %r51, %r44;
	@%p1 bra 	$L__BB0_13;
	mul.lo.s32 	%r5, %r44, %r1;
	and.b32  	%r6, %r44, 7;
	setp.lt.u32 	%p2, %r44, 8;
	mov.f32 	%f66, 0f00000000;
	mov.b32 	%r79, 0;
	@%p2 bra 	$L__BB0_4;
	and.b32  	%r79, %r44, 2147483640;
	neg.s32 	%r77, %r79;
	add.s32 	%r53, %r3, %r44;
	add.s32 	%r76, %r53, %r2;
	shl.b32 	%r10, %r44, 3;
	shl.b32 	%r54, %r44, 1;
	add.s32 	%r75, %r50, %r54;
	mad.lo.s32 	%r74, %r44, 3, %r50;
	shl.b32 	%r55, %r44, 2;
	add.s32 	%r73, %r50, %r55;
	mad.lo.s32 	%r72, %r44, 5, %r50;
	mad.lo.s32 	%r71, %r44, 6, %r50;
	mad.lo.s32 	%r70, %r44, 7, %r50;
	add.s64 	%rd3, %rd2, 16;
	mov.f32 	%f66, 0f00000000;
	mov.u32 	%r68, %r5;
	mov.u32 	%r69, %r50;
$L__BB0_3:
	.pragma "nounroll";
	mul.wide.s32 	%rd7, %r68, 4;
	add.s64 	%rd8, %rd3, %rd7;
	ld.global.f32 	%f16, [%rd8+-16];
	mul.wide.u32 	%rd9, %r69, 4;
	add.s64 	%rd10, %rd1, %rd9;
	ld.global.f32 	%f17, [%rd10];
	fma.rn.f32 	%f18, %f16, %f17, %f66;
	ld.global.f32 	%f19, [%rd8+-12];
	mul.wide.u32 	%rd11, %r76, 4;
	add.s64 	%rd12, %rd1, %rd11;
	ld.global.f32 	%f20, [%rd12];
	fma.rn.f32 	%f21, %f19, %f20, %f18;
	ld.global.f32 	%f22, [%rd8+-8];
	mul.wide.u32 	%rd13, %r75, 4;
	add.s64 	%rd14, %rd1, %rd13;
	ld.global.f32 	%f23, [%rd14];
	fma.rn.f32 	%f24, %f22, %f23, %f21;
	ld.global.f32 	%f25, [%rd8+-4];
	mul.wide.u32 	%rd15, %r74, 4;
	add.s64 	%rd16, %rd1, %rd15;
	ld.global.f32 	%f26, [%rd16];
	fma.rn.f32 	%f27, %f25, %f26, %f24;
	ld.global.f32 	%f28, [%rd8];
	mul.wide.u32 	%rd17, %r73, 4;
	add.s64 	%rd18, %rd1, %rd17;
	ld.global.f32 	%f29, [%rd18];
	fma.rn.f32 	%f30, %f28, %f29, %f27;
	ld.global.f32 	%f31, [%rd8+4];
	mul.wide.u32 	%rd19, %r72, 4;
	add.s64 	%rd20, %rd1, %rd19;
	ld.global.f32 	%f32, [%rd20];
	fma.rn.f32 	%f33, %f31, %f32, %f30;
	ld.global.f32 	%f34, [%rd8+8];
	mul.wide.u32 	%rd21, %r71, 4;
	add.s64 	%rd22, %rd1, %rd21;
	ld.global.f32 	%f35, [%rd22];
	fma.rn.f32 	%f36, %f34, %f35, %f33;
	ld.global.f32 	%f37, [%rd8+12];
	mul.wide.u32 	%rd23, %r70, 4;
	add.s64 	%rd24, %rd1, %rd23;
	ld.global.f32 	%f38, [%rd24];
	fma.rn.f32 	%f66, %f37, %f38, %f36;
	add.s32 	%r77, %r77, 8;
	add.s32 	%r76, %r76, %r10;
	add.s32 	%r75, %r75, %r10;
	add.s32 	%r74, %r74, %r10;
	add.s32 	%r73, %r73, %r10;
	add.s32 	%r72, %r72, %r10;
	add.s32 	%r71, %r71, %r10;
	add.s32 	%r70, %r70, %r10;
	add.s32 	%r69, %r69, %r10;
	add.s32 	%r68, %r68, 8;
	setp.ne.s32 	%p3, %r77, 0;
	@%p3 bra 	$L__BB0_3;
$L__BB0_4:
	setp.eq.s32 	%p4, %r6, 0;
	@%p4 bra 	$L__BB0_12;
	and.b32  	%r38, %r44, 3;
	setp.lt.u32 	%p5, %r6, 4;
	@%p5 bra 	$L__BB0_7;
	add.s32 	%r56, %r79, %r5;
	mul.wide.s32 	%rd25, %r56, 4;
	add.s64 	%rd26, %rd2, %rd25;
	ld.global.f32 	%f40, [%rd26];
	mad.lo.s32 	%r57, %r79, %r44, %r50;
	mul.wide.u32 	%rd27, %r57, 4;
	add.s64 	%rd28, %rd1, %rd27;
	ld.global.f32 	%f41, [%rd28];
	fma.rn.f32 	%f42, %f40, %f41, %f66;
	ld.global.f32 	%f43, [%rd26+4];
	add.s32 	%r58, %r57, %r44;
	mul.wide.u32 	%rd29, %r58, 4;
	add.s64 	%rd30, %rd1, %rd29;
	ld.global.f32 	%f44, [%rd30];
	fma.rn.f32 	%f45, %f43, %f44, %f42;
	ld.global.f32 	%f46, [%rd26+8];
	add.s32 	%r59, %r58, %r44;
	mul.wide.u32 	%rd31, %r59, 4;
	add.s64 	%rd32, %rd1, %rd31;
	ld.global.f32 	%f47, [%rd32];
	fma.rn.f32 	%f48, %f46, %f47, %f45;
	ld.global.f32 	%f49, [%rd26+12];
	add.s32 	%r60, %r59, %r44;
	mul.wide.u32 	%rd33, %r60, 4;
	add.s64 	%rd34, %rd1, %rd33;
	ld.global.f32 	%f50, [%rd34];
	fma.rn.f32 	%f66, %f49, %f50, %f48;
	add.s32 	%r79, %r79, 4;
$L__BB0_7:
	setp.eq.s32 	%p6, %r38, 0;
	@%p6 bra 	$L__BB0_12;
	setp.eq.s32 	%p7, %r38, 1;
	@%p7 bra 	$L__BB0_10;
	add.s32 	%r61, %r79, %r5;
	mul.wide.s32 	%rd35, %r61, 4;
	add.s64 	%rd36, %rd2, %rd35;
	ld.global.f32 	%f52, [%rd36];
	mad.lo.s32 	%r62, %r79, %r44, %r50;
	mul.wide.u32 	%rd37, %r62, 4;
	add.s64 	%rd38, %rd1, %rd37;
	ld.global.f32 	%f53, [%rd38];
	fma.rn.f32 	%f54, %f52, %f53, %f66;
	ld.global.f32 	%f55, [%rd36+4];
	add.s32 	%r63, %r62, %r44;
	mul.wide.u32 	%rd39, %r63, 4;
	add.s64 	%rd40, %rd1, %rd39;
	ld.global.f32 	%f56, [%rd40];
	fma.rn.f32 	%f66, %f55, %f56, %f54;
	add.s32 	%r79, %r79, 2;
$L__BB0_10:
	and.b32  	%r64, %r44, 1;
	setp.eq.b32 	%p8, %r64, 1;
	not.pred 	%p9, %p8;
	@%p9 bra 	$L__BB0_12;
	add.s32 	%r65, %r79, %r5;
	mul.wide.s32 	%rd41, %r65, 4;
	add.s64 	%rd42, %rd2, %rd41;
	ld.global.f32 	%f57, [%rd42];
	mad.lo.s32 	%r66, %r79, %r44, %r50;
	mul.wide.u32 	%rd43, %r66, 4;
	add.s64 	%rd44, %rd1, %rd43;
	ld.global.f32 	%f58, [%rd44];
	fma.rn.f32 	%f66, %f57, %f58, %f66;
$L__BB0_12:
	add.s32 	%r67, %r5, %r50;
	cvta.to.global.u64 	%rd45, %rd4;
	mul.wide.s32 	%rd46, %r67, 4;
	add.s64 	%rd47, %rd45, %rd46;
	st.global.f32 	[%rd47], %f66;
$L__BB0_13:
	ret;

}


// ===== COMPILED SASS (sm_100) =====

	.target	sm_100

	.elftype	@"ET_EXEC"


//--------------------- .note.nv.tkinfo           --------------------------
	.section	.note.nv.tkinfo,"",@"SHT_NOTE"
	.sectionflags	@"SHF_NOTE_NV_TKINFO"
	.tkinfo
        /*0018*/ 	.word	0x00000002
        /*0030*/ 	.string	""
        /*0030*/ 	.string	"ptxas"
        /*0030*/ 	.string	"Cuda compilation tools, release 13.0, V13.0.88"
        /*0030*/ 	.string	"Build cuda_13.0.r13.0/compiler.36424714_0"
        /*0030*/ 	.string	"-arch sm_100 -m 64 "



//--------------------- .note.nv.cuinfo           --------------------------
	.section	.note.nv.cuinfo,"",@"SHT_NOTE"
	.sectionflags	@"SHF_NOTE_NV_CUINFO"
        /*0018*/ 	.short	0x0002
        /*001a*/ 	.short	0x0064
        /*001c*/ 	.short	0x0082
	.zero		2


//--------------------- .nv.info                  --------------------------
	.section	.nv.info,"",@"SHT_CUDA_INFO"
	.align	4


	//----- nvinfo : EIATTR_REGCOUNT
	.align		4
        /*0000*/ 	.byte	0x04, 0x2f
        /*0002*/ 	.short	(.L_1 - .L_0)
	.align		4
.L_0:
        /*0004*/ 	.word	index@(_Z21matrix_multiplicationPfS_S_i)
        /*0008*/ 	.word	0x00000020


	//----- nvinfo : EIATTR_FRAME_SIZE
	.align		4
.L_1:
        /*000c*/ 	.byte	0x04, 0x11
        /*000e*/ 	.short	(.L_3 - .L_2)
	.align		4
.L_2:
        /*0010*/ 	.word	index@(_Z21matrix_multiplicationPfS_S_i)
        /*0014*/ 	.word	0x00000000


	//----- nvinfo : EIATTR_MIN_STACK_SIZE
	.align		4
.L_3:
        /*0018*/ 	.byte	0x04, 0x12
        /*001a*/ 	.short	(.L_5 - .L_4)
	.align		4
.L_4:
        /*001c*/ 	.word	index@(_Z21matrix_multiplicationPfS_S_i)
        /*0020*/ 	.word	0x00000000
.L_5:


//--------------------- .nv.compat                --------------------------
	.section	.nv.compat,"",@"SHT_CUDA_COMPAT_INFO"
	.align	4
        /*0000*/ 	.byte	0x02, 0x09, 0x00, 0x00, 0x02, 0x02, 0x01, 0x00, 0x02, 0x05, 0x05, 0x00, 0x03, 0x07, 0x01, 0x01
        /*0010*/ 	.byte	0x02, 0x03, 0x00, 0x00, 0x02, 0x06, 0x01, 0x00, 0x04, 0x0b, 0x08, 0x00, 0x09, 0x00, 0x00, 0x00
        /*0020*/ 	.byte	0x00, 0x00, 0x00, 0x00


//--------------------- .nv.info._Z21matrix_multiplicationPfS_S_i --------------------------
	.section	.nv.info._Z21matrix_multiplicationPfS_S_i,"",@"SHT_CUDA_INFO"
	.sectionflags	@""
	.align	4


	//----- nvinfo : EIATTR_CUDA_API_VERSION
	.align		4
        /*0000*/ 	.byte	0x04, 0x37
        /*0002*/ 	.short	(.L_7 - .L_6)
.L_6:
        /*0004*/ 	.word	0x00000082


	//----- nvinfo : EIATTR_KPARAM_INFO
	.align		4
.L_7:
        /*0008*/ 	.byte	0x04, 0x17
        /*000a*/ 	.short	(.L_9 - .L_8)
.L_8:
        /*000c*/ 	.word	0x00000000
        /*0010*/ 	.short	0x0003
        /*0012*/ 	.short	0x0018
        /*0014*/ 	.byte	0x00, 0xf0, 0x11, 0x00


	//----- nvinfo : EIATTR_KPARAM_INFO
	.align		4
.L_9:
        /*0018*/ 	.byte	0x04, 0x17
        /*001a*/ 	.short	(.L_11 - .L_10)
.L_10:
        /*001c*/ 	.word	0x00000000
        /*0020*/ 	.short	0x0002
        /*0022*/ 	.short	0x0010
        /*0024*/ 	.byte	0x00, 0xf5, 0x21, 0x00


	//----- nvinfo : EIATTR_KPARAM_INFO
	.align		4
.L_11:
        /*0028*/ 	.byte	0x04, 0x17
        /*002a*/ 	.short	(.L_13 - .L_12)
.L_12:
        /*002c*/ 	.word	0x00000000
        /*0030*/ 	.short	0x0001
        /*0032*/ 	.short	0x0008
        /*0034*/ 	.byte	0x00, 0xf5, 0x21, 0x00


	//----- nvinfo : EIATTR_KPARAM_INFO
	.align		4
.L_13:
        /*0038*/ 	.byte	0x04, 0x17
        /*003a*/ 	.short	(.L_15 - .L_14)
.L_14:
        /*003c*/ 	.word	0x00000000
        /*0040*/ 	.short	0x0000
        /*0042*/ 	.short	0x0000
        /*0044*/ 	.byte	0x00, 0xf5, 0x21, 0x00


	//----- nvinfo : EIATTR_SPARSE_MMA_MASK
	.align		4
.L_15:
        /*0048*/ 	.byte	0x03, 0x50
        /*004a*/ 	.short	0x0000


	//----- nvinfo : EIATTR_MAXREG_COUNT
	.align		4
        /*004c*/ 	.byte	0x03, 0x1b
        /*004e*/ 	.short	0x00ff


	//----- nvinfo : EIATTR_MERCURY_ISA_VERSION
	.align		4
        /*0050*/ 	.byte	0x03, 0x5f
        /*0052*/ 	.short	0x0101


	//----- nvinfo : EIATTR_VRC_CTA_INIT_COUNT
	.align		4
        /*0054*/ 	.byte	0x02, 0x4a
	.zero		1
	.zero		1


	//----- nvinfo : EIATTR_EXIT_INSTR_OFFSETS
	.align		4
        /*0058*/ 	.byte	0x04, 0x1c
        /*005a*/ 	.short	(.L_17 - .L_16)


	//   ....[0]....
.L_16:
        /*005c*/ 	.word	0x000000d0


	//   ....[1]....
        /*0060*/ 	.word	0x00000930


	//----- nvinfo : EIATTR_CBANK_PARAM_SIZE
	.align		4
.L_17:
        /*0064*/ 	.byte	0x03, 0x19
        /*0066*/ 	.short	0x001c


	//----- nvinfo : EIATTR_PARAM_CBANK
	.align		4
        /*0068*/ 	.byte	0x04, 0x0a
        /*006a*/ 	.short	(.L_19 - .L_18)
	.align		4
.L_18:
        /*006c*/ 	.word	index@(.nv.constant0._Z21matrix_multiplicationPfS_S_i)
        /*0070*/ 	.short	0x0380
        /*0072*/ 	.short	0x001c


	//----- nvinfo : EIATTR_SW_WAR
	.align		4
.L_19:
        /*0074*/ 	.byte	0x04, 0x36
        /*0076*/ 	.short	(.L_21 - .L_20)
.L_20:
        /*0078*/ 	.word	0x00000008
.L_21:


//--------------------- .nv.callgraph             --------------------------
	.section	.nv.callgraph,"",@"SHT_CUDA_CALLGRAPH"
	.align	4
	.sectionentsize	8
	.align		4
        /*0000*/ 	.word	0x00000000
	.align		4
        /*0004*/ 	.word	0xffffffff
	.align		4
        /*0008*/ 	.word	0x00000000
	.align		4
        /*000c*/ 	.word	0xfffffffe
	.align		4
        /*0010*/ 	.word	0x00000000
	.align		4
        /*0014*/ 	.word	0xfffffffd
	.align		4
        /*0018*/ 	.word	0x00000000
	.align		4
        /*001c*/ 	.word	0xfffffffc


//--------------------- .text._Z21matrix_multiplicationPfS_S_i --------------------------
	.section	.text._Z21matrix_multiplicationPfS_S_i,"ax",@progbits
	.align	128
        .global         _Z21matrix_multiplicationPfS_S_i
        .type           _Z21matrix_multiplicationPfS_S_i,@function
        .size           _Z21matrix_multiplicationPfS_S_i,(.L_x_5 - _Z21matrix_multiplicationPfS_S_i)
        .other          _Z21matrix_multiplicationPfS_S_i,@"STO_CUDA_ENTRY STV_DEFAULT"
_Z21matrix_multiplicationPfS_S_i:
.text._Z21matrix_multiplicationPfS_S_i:
[----:B------:R-:W-:Y:S01]  /*0000*/  LDC R1, c[0x0][0x37c] ;  /* 0x0000df00ff017b82 */ /* 0x000fe20000000800 */
[----:B------:R-:W0:Y:S07]  /*0010*/  S2R R3, SR_TID.X ;  /* 0x0000000000037919 */ /* 0x000e2e0000002100 */
[----:B------:R-:W1:Y:S01]  /*0020*/  S2UR UR4, SR_CTAID.Y ;  /* 0x00000000000479c3 */ /* 0x000e620000002600 */
[----:B------:R-:W2:Y:S07]  /*0030*/  S2R R9, SR_TID.Y ;  /* 0x0000000000097919 */ /* 0x000eae0000002200 */
[----:B------:R-:W0:Y:S08]  /*0040*/  S2UR UR6, SR_CTAID.X ;  /* 0x00000000000679c3 */ /* 0x000e300000002500 */
[----:B------:R-:W0:Y:S01]  /*0050*/  LDC R4, c[0x0][0x360] ;  /* 0x0000d800ff047b82 */ /* 0x000e220000000800 */
[----:B------:R-:W1:Y:S07]  /*0060*/  LDCU UR5, c[0x0][0x364] ;  /* 0x00006c80ff0577ac */ /* 0x000e6e0008000800 */
[----:B------:R-:W3:Y:S01]  /*0070*/  LDC R0, c[0x0][0x398] ;  /* 0x0000e600ff007b82 */ /* 0x000ee20000000800 */
[----:B-1----:R-:W-:Y:S01]  /*0080*/  UIMAD UR4, UR4, UR5, URZ ;  /* 0x00000005040472a4 */ /* 0x002fe2000f8e02ff */
[----:B0-----:R-:W-:-:S05]  /*0090*/  IMAD R4, R4, UR6, R3 ;  /* 0x0000000604047c24 */ /* 0x001fca000f8e0203 */
[----:B--2---:R-:W-:-:S04]  /*00a0*/  IADD3 R3, PT, PT, R9, UR4, RZ ;  /* 0x0000000409037c10 */ /* 0x004fc8000fffe0ff */
[----:B------:R-:W-:-:S04]  /*00b0*/  VIMNMX R5, PT, PT, R4, R3, !PT ;  /* 0x0000000304057248 */ /* 0x000fc80007fe0100 */
[----:B---3--:R-:W-:-:S13]  /*00c0*/  ISETP.GE.AND P0, PT, R5, R0, PT ;  /* 0x000000000500720c */ /* 0x008fda0003f06270 */
[----:B------:R-:W-:Y:S05]  /*00d0*/  @P0 EXIT ;  /* 0x000000000000094d */ /* 0x000fea0003800000 */
[C---:B------:R-:W-:Y:S01]  /*00e0*/  ISETP.GE.U32.AND P1, PT, R0.reuse, 0x8, PT ;  /* 0x000000080000780c */ /* 0x040fe20003f26070 */
[----:B------:R-:W0:Y:S01]  /*00f0*/  LDCU.64 UR8, c[0x0][0x358] ;  /* 0x00006b00ff0877ac */ /* 0x000e220008000a00 */
[----:B------:R-:W-:Y:S01]  /*0100*/  LOP3.LUT R2, R0, 0x7, RZ, 0xc0, !PT ;  /* 0x0000000700027812 */ /* 0x000fe200078ec0ff */
[----:B------:R-:W-:Y:S02]  /*0110*/  HFMA2 R10, -RZ, RZ, 0, 0 ;  /* 0x00000000ff0a7431 */ /* 0x000fe400000001ff */
[----:B------:R-:W-:Y:S01]  /*0120*/  IMAD R4, R4, R0, RZ ;  /* 0x0000000004047224 */ /* 0x000fe200078e02ff */
[----:B------:R-:W-:Y:S02]  /*0130*/  MOV R7, RZ ;  /* 0x000000ff00077202 */ /* 0x000fe40000000f00 */
[----:B------:R-:W-:-:S05]  /*0140*/  ISETP.NE.AND P0, PT, R2, RZ, PT ;  /* 0x000000ff0200720c */ /* 0x000fca0003f05270 */
[----:B------:R-:W-:Y:S08]  /*0150*/  @!P1 BRA `(.L_x_0) ;  /* 0x0000000000fc9947 */ /* 0x000ff00003800000 */
[----:B------:R-:W1:Y:S01]  /*0160*/  LDCU.64 UR6, c[0x0][0x380] ;  /* 0x00007000ff0677ac */ /* 0x000e620008000a00 */
[C---:B------:R-:W-:Y:S01]  /*0170*/  LOP3.LUT R7, R0.reuse, 0x7ffffff8, RZ, 0xc0, !PT ;  /* 0x7ffffff800077812 */ /* 0x040fe200078ec0ff */
[C-C-:B------:R-:W-:Y:S01]  /*0180*/  IMAD R11, R0.reuse, 0x3, R3.reuse ;  /* 0x00000003000b7824 */ /* 0x140fe200078e0203 */
[CC--:B------:R-:W-:Y:S01]  /*0190*/  LEA R5, R0.reuse, R3.reuse, 0x1 ;  /* 0x0000000300057211 */ /* 0x0c0fe200078e08ff */
[C-C-:B------:R-:W-:Y:S01]  /*01a0*/  IMAD R15, R0.reuse, 0x5, R3.reuse ;  /* 0x00000005000f7824 */ /* 0x140fe200078e0203 */
[CC--:B------:R-:W-:Y:S01]  /*01b0*/  LEA R13, R0.reuse, R3.reuse, 0x2 ;  /* 0x00000003000d7211 */ /* 0x0c0fe200078e10ff */
[C-C-:B------:R-:W-:Y:S01]  /*01c0*/  IMAD R17, R0.reuse, 0x6, R3.reuse ;  /* 0x0000000600117824 */ /* 0x140fe200078e0203 */
[----:B------:R-:W-:Y:S01]  /*01d0*/  MOV R10, RZ ;  /* 0x000000ff000a7202 */ /* 0x000fe20000000f00 */
[----:B------:R-:W-:Y:S01]  /*01e0*/  IMAD R25, R0, 0x7, R3 ;  /* 0x0000000700197824 */ /* 0x000fe200078e0203 */
[----:B------:R-:W-:Y:S02]  /*01f0*/  MOV R8, R4 ;  /* 0x0000000400087202 */ /* 0x000fe40000000f00 */
[----:B------:R-:W-:-:S02]  /*0200*/  MOV R29, R3 ;  /* 0x00000003001d7202 */ /* 0x000fc40000000f00 */
[----:B------:R-:W-:Y:S02]  /*0210*/  IADD3 R6, PT, PT, -R7, RZ, RZ ;  /* 0x000000ff07067210 */ /* 0x000fe40007ffe1ff */
[----:B------:R-:W-:Y:S01]  /*0220*/  IADD3 R9, PT, PT, R0, UR4, R9 ;  /* 0x0000000400097c10 */ /* 0x000fe2000fffe009 */
[----:B-1----:R-:W-:-:S04]  /*0230*/  UIADD3 UR5, UP0, UPT, UR6, 0x10, URZ ;  /* 0x0000001006057890 */ /* 0x002fc8000ff1e0ff */
[----:B------:R-:W-:-:S12]  /*0240*/  UIADD3.X UR4, UPT, UPT, URZ, UR7, URZ, UP0, !UPT ;  /* 0x00000007ff047290 */ /* 0x000fd800087fe4ff */
.L_x_1:
[----:B------:R-:W1:Y:S01]  /*0250*/  LDC.64 R18, c[0x0][0x388] ;  /* 0x0000e200ff127b82 */ /* 0x000e620000000a00 */
[----:B------:R-:W-:Y:S02]  /*0260*/  MOV R20, UR5 ;  /* 0x0000000500147c02 */ /* 0x000fe40008000f00 */
[----:B------:R-:W-:-:S03]  /*0270*/  MOV R21, UR4 ;  /* 0x0000000400157c02 */ /* 0x000fc60008000f00 */
[----:B------:R-:W-:-:S05]  /*0280*/  IMAD.WIDE R20, R8, 0x4, R20 ;  /* 0x0000000408147825 */ /* 0x000fca00078e0214 */
[----:B0-----:R-:W2:Y:S04]  /*0290*/  LDG.E R12, desc[UR8][R20.64+-0x10] ;  /* 0xfffff008140c7981 */ /* 0x001ea8000c1e1900 */
[----:B------:R-:W3:Y:S04]  /*02a0*/  LDG.E R14, desc[UR8][R20.64+-0xc] ;  /* 0xfffff408140e7981 */ /* 0x000ee8000c1e1900 */
[----:B------:R-:W4:Y:S01]  /*02b0*/  LDG.E R28, desc[UR8][R20.64+-0x8] ;  /* 0xfffff808141c7981 */ /* 0x000f22000c1e1900 */
[----:B-1----:R-:W-:-:S03]  /*02c0*/  IMAD.WIDE.U32 R22, R29, 0x4, R18 ;  /* 0x000000041d167825 */ /* 0x002fc600078e0012 */
[----:B------:R-:W5:Y:S04]  /*02d0*/  LDG.E R16, desc[UR8][R20.64+-0x4] ;  /* 0xfffffc0814107981 */ /* 0x000f68000c1e1900 */
[----:B------:R-:W2:Y:S01]  /*02e0*/  LDG.E R23, desc[UR8][R22.64] ;  /* 0x0000000816177981 */ /* 0x000ea2000c1e1900 */
[----:B------:R-:W-:-:S04]  /*02f0*/  IMAD.WIDE.U32 R26, R9, 0x4, R18 ;  /* 0x00000004091a7825 */ /* 0x000fc800078e0012 */
[----:B--2---:R-:W-:Y:S01]  /*0300*/  FFMA R10, R12, R23, R10 ;  /* 0x000000170c0a7223 */ /* 0x004fe2000000000a */
[--C-:B------:R-:W-:Y:S01]  /*0310*/  IMAD.WIDE.U32 R22, R5, 0x4, R18.reuse ;  /* 0x0000000405167825 */ /* 0x100fe200078e0012 */
[----:B------:R0:W3:Y:S05]  /*0320*/  LDG.E R12, desc[UR8][R26.64] ;  /* 0x000000081a0c7981 */ /* 0x0000ea000c1e1900 */
[----:B------:R-:W4:Y:S01]  /*0330*/  LDG.E R23, desc[UR8][R22.64] ;  /* 0x0000000816177981 */ /* 0x000f22000c1e1900 */
[----:B0-----:R-:W-:-:S05]  /*0340*/  IMAD.WIDE.U32 R26, R11, 0x4, R18 ;  /* 0x000000040b1a7825 */ /* 0x001fca00078e0012 */
[----:B------:R0:W5:Y:S02]  /*0350*/  LDG.E R24, desc[UR8][R26.64] ;  /* 0x000000081a187981 */ /* 0x000164000c1e1900 */
[----:B0-----:R-:W-:-:S04]  /*0360*/  IMAD.WIDE.U32 R26, R13, 0x4, R18 ;  /* 0x000000040d1a7825 */ /* 0x001fc800078e0012 */
[----:B---3--:R-:W-:Y:S02]  /*0370*/  FFMA R10, R14, R12, R10 ;  /* 0x0000000c0e0a7223 */ /* 0x008fe4000000000a */
[----:B------:R-:W2:Y:S02]  /*0380*/  LDG.E R14, desc[UR8][R20.64+0x4] ;  /* 0x00000408140e7981 */ /* 0x000ea4000c1e1900 */
[----:B----4-:R-:W-:Y:S01]  /*0390*/  FFMA R10, R28, R23, R10 ;  /* 0x000000171c0a7223 */ /* 0x010fe2000000000a */
[----:B------:R-:W-:Y:S01]  /*03a0*/  IMAD.WIDE.U32 R22, R15, 0x4, R18 ;  /* 0x000000040f167825 */ /* 0x000fe200078e0012 */
[----:B------:R-:W3:Y:S04]  /*03b0*/  LDG.E R12, desc[UR8][R20.64+0x8] ;  /* 0x00000808140c7981 */ /* 0x000ee8000c1e1900 */
[----:B------:R-:W4:Y:S01]  /*03c0*/  LDG.E R28, desc[UR8][R20.64+0xc] ;  /* 0x00000c08141c7981 */ /* 0x000f22000c1e1900 */
[----:B-----5:R-:W-:-:S03]  /*03d0*/  FFMA R10, R16, R24, R10 ;  /* 0x00000018100a7223 */ /* 0x020fc6000000000a */
[----:B------:R-:W2:Y:S04]  /*03e0*/  LDG.E R23, desc[UR8][R22.64] ;  /* 0x0000000816177981 */ /* 0x000ea8000c1e1900 */
[----:B------:R0:W5:Y:S04]  /*03f0*/  LDG.E R24, desc[UR8][R26.64] ;  /* 0x000000081a187981 */ /* 0x000168000c1e1900 */
[----:B------:R-:W5:Y:S01]  /*0400*/  LDG.E R16, desc[UR8][R20.64] ;  /* 0x0000000814107981 */ /* 0x000f62000c1e1900 */
[----:B0-----:R-:W-:-:S04]  /*0410*/  IMAD.WIDE.U32 R26, R17, 0x4, R18 ;  /* 0x00000004111a7825 */ /* 0x001fc800078e0012 */
[----:B------:R-:W-:Y:S02]  /*0420*/  IMAD.WIDE.U32 R18, R25, 0x4, R18 ;  /* 0x0000000419127825 */ /* 0x000fe400078e0012 */
[----:B------:R-:W3:Y:S04]  /*0430*/  LDG.E R27, desc[UR8][R26.64] ;  /* 0x000000081a1b7981 */ /* 0x000ee8000c1e1900 */
[----:B------:R-:W4:Y:S01]  /*0440*/  LDG.E R19, desc[UR8][R18.64] ;  /* 0x0000000812137981 */ /* 0x000f22000c1e1900 */
[----:B------:R-:W-:-:S04]  /*0450*/  IADD3 R6, PT, PT, R6, 0x8, RZ ;  /* 0x0000000806067810 */ /* 0x000fc80007ffe0ff */
[----:B------:R-:W-:Y:S02]  /*0460*/  ISETP.NE.AND P1, PT, R6, RZ, PT ;  /* 0x000000ff0600720c */ /* 0x000fe40003f25270 */
[C---:B------:R-:W-:Y:S02]  /*0470*/  LEA R9, R0.reuse, R9, 0x3 ;  /* 0x0000000900097211 */ /* 0x040fe400078e18ff */
[C---:B------:R-:W-:Y:S02]  /*0480*/  LEA R5, R0.reuse, R5, 0x3 ;  /* 0x0000000500057211 */ /* 0x040fe400078e18ff */
[C---:B------:R-:W-:Y:S02]  /*0490*/  LEA R11, R0.reuse, R11, 0x3 ;  /* 0x0000000b000b7211 */ /* 0x040fe400078e18ff */
[C---:B------:R-:W-:Y:S02]  /*04a0*/  LEA R13, R0.reuse, R13, 0x3 ;  /* 0x0000000d000d7211 */ /* 0x040fe400078e18ff */
[----:B------:R-:W-:-:S02]  /*04b0*/  LEA R15, R0, R15, 0x3 ;  /* 0x0000000f000f7211 */ /* 0x000fc400078e18ff */
[C---:B------:R-:W-:Y:S02]  /*04c0*/  LEA R17, R0.reuse, R17, 0x3 ;  /* 0x0000001100117211 */ /* 0x040fe400078e18ff */
[C---:B------:R-:W-:Y:S02]  /*04d0*/  LEA R25, R0.reuse, R25, 0x3 ;  /* 0x0000001900197211 */ /* 0x040fe400078e18ff */
[----:B------:R-:W-:Y:S02]  /*04e0*/  LEA R29, R0, R29, 0x3 ;  /* 0x0000001d001d7211 */ /* 0x000fe400078e18ff */
[----:B------:R-:W-:Y:S01]  /*04f0*/  IADD3 R8, PT, PT, R8, 0x8, RZ ;  /* 0x0000000808087810 */ /* 0x000fe20007ffe0ff */
[----:B-----5:R-:W-:-:S04]  /*0500*/  FFMA R10, R16, R24, R10 ;  /* 0x00000018100a7223 */ /* 0x020fc8000000000a */
[----:B--2---:R-:W-:-:S04]  /*0510*/  FFMA R10, R14, R23, R10 ;  /* 0x000000170e0a7223 */ /* 0x004fc8000000000a */
[----:B---3--:R-:W-:-:S04]  /*0520*/  FFMA R10, R12, R27, R10 ;  /* 0x0000001b0c0a7223 */ /* 0x008fc8000000000a */
[----:B----4-:R-:W-:Y:S01]  /*0530*/  FFMA R10, R28, R19, R10 ;  /* 0x000000131c0a7223 */ /* 0x010fe2000000000a */
[----:B------:R-:W-:Y:S06]  /*0540*/  @P1 BRA `(.L_x_1) ;  /* 0xfffffffc00401947 */ /* 0x000fec000383ffff */
.L_x_0:
[----:B------:R-:W-:Y:S05]  /*0550*/  @!P0 BRA `(.L_x_2) ;  /* 0x0000000000e48947 */ /* 0x000fea0003800000 */
[----:B------:R-:W-:Y:S02]  /*0560*/  ISETP.GE.U32.AND P0, PT, R2, 0x4, PT ;  /* 0x000000040200780c */ /* 0x000fe40003f06070 */
[----:B------:R-:W-:-:S04]  /*0570*/  LOP3.LUT R6, R0, 0x3, RZ, 0xc0, !PT ;  /* 0x0000000300067812 */ /* 0x000fc800078ec0ff */
[----:B------:R-:W-:-:S07]  /*0580*/  ISETP.NE.AND P1, PT, R6, RZ, PT ;  /* 0x000000ff0600720c */ /* 0x000fce0003f25270 */
[----:B------:R-:W-:Y:S06]  /*0590*/  @!P0 BRA `(.L_x_3) ;  /* 0x0000000000648947 */ /* 0x000fec0003800000 */
[----:B------:R-:W1:Y:S01]  /*05a0*/  LDC.64 R8, c[0x0][0x388] ;  /* 0x0000e200ff087b82 */ /* 0x000e620000000a00 */
[----:B------:R-:W-:Y:S01]  /*05b0*/  IMAD R19, R7, R0, R3 ;  /* 0x0000000007137224 */ /* 0x000fe200078e0203 */
[----:B------:R-:W-:-:S04]  /*05c0*/  IADD3 R5, PT, PT, R4, R7, RZ ;  /* 0x0000000704057210 */ /* 0x000fc80007ffe0ff */
[-C--:B------:R-:W-:Y:S02]  /*05d0*/  IADD3 R17, PT, PT, R19, R0.reuse, RZ ;  /* 0x0000000013117210 */ /* 0x080fe40007ffe0ff */
[----:B------:R-:W2:Y:S02]  /*05e0*/  LDC.64 R12, c[0x0][0x380] ;  /* 0x0000e000ff0c7b82 */ /* 0x000ea40000000a00 */
[----:B------:R-:W-:Y:S01]  /*05f0*/  IADD3 R11, PT, PT, R17, R0, RZ ;  /* 0x00000000110b7210 */ /* 0x000fe20007ffe0ff */
[----:B-1----:R-:W-:-:S04]  /*0600*/  IMAD.WIDE.U32 R18, R19, 0x4, R8 ;  /* 0x0000000413127825 */ /* 0x002fc800078e0008 */
[----:B------:R-:W-:Y:S02]  /*0610*/  IMAD.WIDE.U32 R16, R17, 0x4, R8 ;  /* 0x0000000411107825 */ /* 0x000fe400078e0008 */
[----:B0-----:R-:W3:Y:S02]  /*0620*/  LDG.E R18, desc[UR8][R18.64] ;  /* 0x0000000812127981 */ /* 0x001ee4000c1e1900 */
[----:B--2---:R-:W-:Y:S02]  /*0630*/  IMAD.WIDE R12, R5, 0x4, R12 ;  /* 0x00000004050c7825 */ /* 0x004fe400078e020c */
[----:B------:R-:W2:Y:S02]  /*0640*/  LDG.E R16, desc[UR8][R16.64] ;  /* 0x0000000810107981 */ /* 0x000ea4000c1e1900 */
[C-C-:B------:R-:W-:Y:S01]  /*0650*/  IMAD.WIDE.U32 R14, R11.reuse, 0x4, R8.reuse ;  /* 0x000000040b0e7825 */ /* 0x140fe200078e0008 */
[----:B------:R-:W-:Y:S01]  /*0660*/  IADD3 R11, PT, PT, R11, R0, RZ ;  /* 0x000000000b0b7210 */ /* 0x000fe20007ffe0ff */
[----:B------:R-:W3:Y:S04]  /*0670*/  LDG.E R5, desc[UR8][R12.64] ;  /* 0x000000080c057981 */ /* 0x000ee8000c1e1900 */
[----:B------:R-:W2:Y:S01]  /*0680*/  LDG.E R2, desc[UR8][R12.64+0x4] ;  /* 0x000004080c027981 */ /* 0x000ea2000c1e1900 */
[----:B------:R-:W-:-:S03]  /*0690*/  IMAD.WIDE.U32 R8, R11, 0x4, R8 ;  /* 0x000000040b087825 */ /* 0x000fc600078e0008 */
[----:B------:R-:W4:Y:S04]  /*06a0*/  LDG.E R14, desc[UR8][R14.64] ;  /* 0x000000080e0e7981 */ /* 0x000f28000c1e1900 */
[----:B------:R-:W4:Y:S04]  /*06b0*/  LDG.E R11, desc[UR8][R12.64+0x8] ;  /* 0x000008080c0b7981 */ /* 0x000f28000c1e1900 */
[----:B------:R-:W5:Y:S04]  /*06c0*/  LDG.E R21, desc[UR8][R12.64+0xc] ;  /* 0x00000c080c157981 */ /* 0x000f68000c1e1900 */
[----:B------:R-:W5:Y:S01]  /*06d0*/  LDG.E R8, desc[UR8][R8.64] ;  /* 0x0000000808087981 */ /* 0x000f62000c1e1900 */
[----:B------:R-:W-:Y:S01]  /*06e0*/  IADD3 R7, PT, PT, R7, 0x4, RZ ;  /* 0x0000000407077810 */ /* 0x000fe20007ffe0ff */
[----:B---3--:R-:W-:-:S04]  /*06f0*/  FFMA R5, R5, R18, R10 ;  /* 0x0000001205057223 */ /* 0x008fc8000000000a */
[----:B--2---:R-:W-:-:S04]  /*0700*/  FFMA R2, R2, R16, R5 ;  /* 0x0000001002027223 */ /* 0x004fc80000000005 */
[----:B----4-:R-:W-:-:S04]  /*0710*/  FFMA R2, R11, R14, R2 ;  /* 0x0000000e0b027223 */ /* 0x010fc80000000002 */
[----:B-----5:R-:W-:-:S07]  /*0720*/  FFMA R10, R21, R8, R2 ;  /* 0x00000008150a7223 */ /* 0x020fce0000000002 */
.L_x_3:
[----:B------:R-:W-:Y:S05]  /*0730*/  @!P1 BRA `(.L_x_2) ;  /* 0x00000000006c9947 */ /* 0x000fea0003800000 */
[----:B------:R-:W1:Y:S01]  /*0740*/  LDC.64 R18, c[0x0][0x388] ;  /* 0x0000e200ff127b82 */ /* 0x000e620000000a00 */
[----:B------:R-:W-:Y:S02]  /*0750*/  ISETP.NE.AND P0, PT, R6, 0x1, PT ;  /* 0x000000010600780c */ /* 0x000fe40003f05270 */
[----:B------:R-:W-:-:S04]  /*0760*/  LOP3.LUT R2, R0, 0x1, RZ, 0xc0, !PT ;  /* 0x0000000100027812 */ /* 0x000fc800078ec0ff */
[----:B------:R-:W-:Y:S01]  /*0770*/  ISETP.NE.U32.AND P1, PT, R2, 0x1, PT ;  /* 0x000000010200780c */ /* 0x000fe20003f25070 */
[----:B------:R-:W2:Y:S06]  /*0780*/  LDC.64 R8, c[0x0][0x380] ;  /* 0x0000e000ff087b82 */ /* 0x000eac0000000a00 */
[C---:B------:R-:W-:Y:S01]  /*0790*/  @P0 IMAD R17, R7.reuse, R0, R3 ;  /* 0x0000000007110224 */ /* 0x040fe200078e0203 */
[----:B------:R-:W-:Y:S01]  /*07a0*/  @P0 IADD3 R5, PT, PT, R4, R7, RZ ;  /* 0x0000000704050210 */ /* 0x000fe20007ffe0ff */
[----:B------:R-:W3:Y:S01]  /*07b0*/  LDC.64 R14, c[0x0][0x380] ;  /* 0x0000e000ff0e7b82 */ /* 0x000ee20000000a00 */
[----:B------:R-:W-:-:S02]  /*07c0*/  @P0 IADD3 R7, PT, PT, R7, 0x2, RZ ;  /* 0x0000000207070810 */ /* 0x000fc40007ffe0ff */
[----:B------:R-:W-:-:S05]  /*07d0*/  @P0 IADD3 R11, PT, PT, R17, R0, RZ ;  /* 0x00000000110b0210 */ /* 0x000fca0007ffe0ff */
[----:B------:R-:W4:Y:S01]  /*07e0*/  LDC.64 R12, c[0x0][0x388] ;  /* 0x0000e200ff0c7b82 */ /* 0x000f220000000a00 */
[----:B-1----:R-:W-:-:S04]  /*07f0*/  @P0 IMAD.WIDE.U32 R16, R17, 0x4, R18 ;  /* 0x0000000411100825 */ /* 0x002fc800078e0012 */
[----:B------:R-:W-:Y:S02]  /*0800*/  @P0 IMAD.WIDE.U32 R18, R11, 0x4, R18 ;  /* 0x000000040b120825 */ /* 0x000fe400078e0012 */
[----:B0-----:R-:W5:Y:S02]  /*0810*/  @P0 LDG.E R16, desc[UR8][R16.64] ;  /* 0x0000000810100981 */ /* 0x001f64000c1e1900 */
[----:B--2---:R-:W-:Y:S01]  /*0820*/  @P0 IMAD.WIDE R8, R5, 0x4, R8 ;  /* 0x0000000405080825 */ /* 0x004fe200078e0208 */
[----:B------:R-:W-:Y:S01]  /*0830*/  @!P1 IADD3 R5, PT, PT, R4, R7, RZ ;  /* 0x0000000704059210 */ /* 0x000fe20007ffe0ff */
[----:B------:R-:W2:Y:S02]  /*0840*/  @P0 LDG.E R18, desc[UR8][R18.64] ;  /* 0x0000000812120981 */ /* 0x000ea4000c1e1900 */
[----:B------:R-:W-:Y:S02]  /*0850*/  @!P1 IMAD R7, R7, R0, R3 ;  /* 0x0000000007079224 */ /* 0x000fe400078e0203 */
[----:B------:R-:W5:Y:S01]  /*0860*/  @P0 LDG.E R11, desc[UR8][R8.64] ;  /* 0x00000008080b0981 */ /* 0x000f62000c1e1900 */
[----:B---3--:R-:W-:-:S03]  /*0870*/  @!P1 IMAD.WIDE R14, R5, 0x4, R14 ;  /* 0x00000004050e9825 */ /* 0x008fc600078e020e */
[----:B------:R-:W2:Y:S04]  /*0880*/  @P0 LDG.E R0, desc[UR8][R8.64+0x4] ;  /* 0x0000040808000981 */ /* 0x000ea8000c1e1900 */
[----:B------:R-:W3:Y:S01]  /*0890*/  @!P1 LDG.E R15, desc[UR8][R14.64] ;  /* 0x000000080e0f9981 */ /* 0x000ee2000c1e1900 */
[----:B----4-:R-:W-:-:S06]  /*08a0*/  @!P1 IMAD.WIDE.U32 R12, R7, 0x4, R12 ;  /* 0x00000004070c9825 */ /* 0x010fcc00078e000c */
[----:B------:R-:W3:Y:S01]  /*08b0*/  @!P1 LDG.E R12, desc[UR8][R12.64] ;  /* 0x000000080c0c9981 */ /* 0x000ee2000c1e1900 */
[----:B-----5:R-:W-:-:S04]  /*08c0*/  @P0 FFMA R11, R11, R16, R10 ;  /* 0x000000100b0b0223 */ /* 0x020fc8000000000a */
[----:B--2---:R-:W-:-:S04]  /*08d0*/  @P0 FFMA R10, R0, R18, R11 ;  /* 0x00000012000a0223 */ /* 0x004fc8000000000b */
[----:B---3--:R-:W-:-:S07]  /*08e0*/  @!P1 FFMA R10, R15, R12, R10 ;  /* 0x0000000c0f0a9223 */ /* 0x008fce000000000a */
.L_x_2:
[----:B------:R-:W1:Y:S01]  /*08f0*/  LDC.64 R6, c[0x0][0x390] ;  /* 0x0000e400ff067b82 */ /* 0x000e620000000a00 */
[----:B------:R-:W-:-:S05]  /*0900*/  IADD3 R3, PT, PT, R3, R4, RZ ;  /* 0x0000000403037210 */ /* 0x000fca0007ffe0ff */
[----:B-1----:R-:W-:-:S05]  /*0910*/  IMAD.WIDE R2, R3, 0x4, R6 ;  /* 0x0000000403027825 */ /* 0x002fca00078e0206 */
[----:B0-----:R-:W-:Y:S01]  /*0920*/  STG.E desc[UR8][R2.64], R10 ;  /* 0x0000000a02007986 */ /* 0x001fe2000c101908 */
[----:B------:R-:W-:Y:S05]  /*0930*/  EXIT ;  /* 0x000000000000794d */ /* 0x000fea0003800000 */
.L_x_4:
[----:B------:R-:W-:-:S00]  /*0940*/  BRA `(.L_x_4) ;  /* 0xfffffffc00fc7947 */ /* 0x000fc0000383ffff */
[----:B------:R-:W-:-:S00]  /*0950*/  NOP ;  /* 0x0000000000007918 */ /* 0x000fc00000000000 */
        /* <DEDUP_REMOVED lines=10> */
.L_x_5:


//--------------------- .nv.shared.reserved.0     --------------------------
	.section	.nv.shared.reserved.0,"aw",@nobits
	.weak		__nv_reservedSMEM_offset_0_alias
	.size		__nv_reservedSMEM_offset_0_alias, 0, 64
	.other		__nv_reservedSMEM_offset_0_alias,@"STO_CUDA_RESERVED_SHARED STV_DEFAULT"
__nv_reservedSMEM_offset_0_alias:
	.zero		0
	.zero		64


//--------------------- .nv.constant0._Z21matrix_multiplicationPfS_S_i --------------------------
	.section	.nv.constant0._Z21matrix_multiplicationPfS_S_i,"a",@progbits
	.sectionflags	@""
	.align	4
.nv.constant0._Z21matrix_multiplicationPfS_S_i:
	.zero		924


//--------------------- SYMBOLS --------------------------

	.type		.nv.reservedSmem.offset0,@object
	.size		.nv.reservedSmem.offset0,0x4
